//
// Generated by NVIDIA NVVM Compiler
//
// Compiler Build ID: CL-36424714
// Cuda compilation tools, release 13.0, V13.0.88
// Based on NVVM 20.0.0
//

.version 9.0
.target sm_100
.address_size 64

	// .globl	_Z5kmainPVj
.global .align 4 .u32 flag;

.visible .entry _Z5kmainPVj(
	.param .u64 .ptr .align 1 _Z5kmainPVj_param_0
)
{
	.reg .b32 	%r<3>;
	.reg .b64 	%rd<3>;

	ld.param.u64 	%rd1, [_Z5kmainPVj_param_0];
	cvta.to.global.u64 	%rd2, %rd1;
	atom.global.cta.exch.b32 	%r1, [%rd2], 1;
	mov.b32 	%r2, 2;
	st.volatile.global.u32 	[%rd2], %r2;
	ret;

}


// ===== COMPILED SASS (sm_100) =====

	.target	sm_100

	.elftype	@"ET_EXEC"


//--------------------- .note.nv.tkinfo           --------------------------
	.section	.note.nv.tkinfo,"",@"SHT_NOTE"
	.sectionflags	@"SHF_NOTE_NV_TKINFO"
	.tkinfo
        /*0018*/ 	.word	0x00000002
        /*0030*/ 	.string	""
        /*0030*/ 	.string	"ptxas"
        /*0030*/ 	.string	"Cuda compilation tools, release 13.0, V13.0.88"
        /*0030*/ 	.string	"Build cuda_13.0.r13.0/compiler.36424714_0"
        /*0030*/ 	.string	"-arch sm_100 -m 64 "



//--------------------- .note.nv.cuinfo           --------------------------
	.section	.note.nv.cuinfo,"",@"SHT_NOTE"
	.sectionflags	@"SHF_NOTE_NV_CUINFO"
        /*0018*/ 	.short	0x0002
        /*001a*/ 	.short	0x0064
        /*001c*/ 	.short	0x0082
	.zero		2


//--------------------- .nv.info                  --------------------------
	.section	.nv.info,"",@"SHT_CUDA_INFO"
	.align	4


	//----- nvinfo : EIATTR_REGCOUNT
	.align		4
        /*0000*/ 	.byte	0x04, 0x2f
        /*0002*/ 	.short	(.L_2 - .L_1)
	.align		4
.L_1:
        /*0004*/ 	.word	index@(_Z5kmainPVj)
        /*0008*/ 	.word	0x0000000a


	//----- nvinfo : EIATTR_FRAME_SIZE
	.align		4
.L_2:
        /*000c*/ 	.byte	0x04, 0x11
        /*000e*/ 	.short	(.L_4 - .L_3)
	.align		4
.L_3:
        /*0010*/ 	.word	index@(_Z5kmainPVj)
        /*0014*/ 	.word	0x00000000


	//----- nvinfo : EIATTR_MIN_STACK_SIZE
	.align		4
.L_4:
        /*0018*/ 	.byte	0x04, 0x12
        /*001a*/ 	.short	(.L_6 - .L_5)
	.align		4
.L_5:
        /*001c*/ 	.word	index@(_Z5kmainPVj)
        /*0020*/ 	.word	0x00000000
.L_6:


//--------------------- .nv.compat                --------------------------
	.section	.nv.compat,"",@"SHT_CUDA_COMPAT_INFO"
	.align	4
        /*0000*/ 	.byte	0x02, 0x09, 0x00, 0x00, 0x02, 0x02, 0x01, 0x00, 0x02, 0x05, 0x05, 0x00, 0x03, 0x07, 0x01, 0x01
        /*0010*/ 	.byte	0x02, 0x03, 0x00, 0x00, 0x02, 0x06, 0x01, 0x00, 0x04, 0x0b, 0x08, 0x00, 0x09, 0x00, 0x00, 0x00
        /*0020*/ 	.byte	0x00, 0x00, 0x00, 0x00


//--------------------- .nv.info._Z5kmainPVj      --------------------------
	.section	.nv.info._Z5kmainPVj,"",@"SHT_CUDA_INFO"
	.sectionflags	@""
	.align	4


	//----- nvinfo : EIATTR_CUDA_API_VERSION
	.align		4
        /*0000*/ 	.byte	0x04, 0x37
        /*0002*/ 	.short	(.L_8 - .L_7)
.L_7:
        /*0004*/ 	.word	0x00000082


	//----- nvinfo : EIATTR_KPARAM_INFO
	.align		4
.L_8:
        /*0008*/ 	.byte	0x04, 0x17
        /*000a*/ 	.short	(.L_10 - .L_9)
.L_9:
        /*000c*/ 	.word	0x00000000
        /*0010*/ 	.short	0x0000
        /*0012*/ 	.short	0x0000
        /*0014*/ 	.byte	0x00, 0xf5, 0x21, 0x00


	//----- nvinfo : EIATTR_SPARSE_MMA_MASK
	.align		4
.L_10:
        /*0018*/ 	.byte	0x03, 0x50
        /*001a*/ 	.short	0x0000


	//----- nvinfo : EIATTR_MAXREG_COUNT
	.align		4
        /*001c*/ 	.byte	0x03, 0x1b
        /*001e*/ 	.short	0x00ff


	//----- nvinfo : EIATTR_MERCURY_ISA_VERSION
	.align		4
        /*0020*/ 	.byte	0x03, 0x5f
        /*0022*/ 	.short	0x0101


	//----- nvinfo : EIATTR_VRC_CTA_INIT_COUNT
	.align		4
        /*0024*/ 	.byte	0x02, 0x4a
	.zero		1
	.zero		1


	//----- nvinfo : EIATTR_EXIT_INSTR_OFFSETS
	.align		4
        /*0028*/ 	.byte	0x04, 0x1c
        /*002a*/ 	.short	(.L_12 - .L_11)


	//   ....[0]....
.L_11:
        /*002c*/ 	.word	0x00000070


	//----- nvinfo : EIATTR_CBANK_PARAM_SIZE
	.align		4
.L_12:
        /*0030*/ 	.byte	0x03, 0x19
        /*0032*/ 	.short	0x0008


	//----- nvinfo : EIATTR_PARAM_CBANK
	.align		4
        /*0034*/ 	.byte	0x04, 0x0a
        /*0036*/ 	.short	(.L_14 - .L_13)
	.align		4
.L_13:
        /*0038*/ 	.word	index@(.nv.constant0._Z5kmainPVj)
        /*003c*/ 	.short	0x0380
        /*003e*/ 	.short	0x0008


	//----- nvinfo : EIATTR_SW_WAR
	.align		4
.L_14:
        /*0040*/ 	.byte	0x04, 0x36
        /*0042*/ 	.short	(.L_16 - .L_15)
.L_15:
        /*0044*/ 	.word	0x00000008
.L_16:


//--------------------- .nv.callgraph             --------------------------
	.section	.nv.callgraph,"",@"SHT_CUDA_CALLGRAPH"
	.align	4
	.sectionentsize	8
	.align		4
        /*0000*/ 	.word	0x00000000
	.align		4
        /*0004*/ 	.word	0xffffffff
	.align		4
        /*0008*/ 	.word	0x00000000
	.align		4
        /*000c*/ 	.word	0xfffffffe
	.align		4
        /*0010*/ 	.word	0x00000000
	.align		4
        /*0014*/ 	.word	0xfffffffd
	.align		4
        /*0018*/ 	.word	0x00000000
	.align		4
        /*001c*/ 	.word	0xfffffffc


//--------------------- .nv.constant4             --------------------------
	.section	.nv.constant4,"a",@progbits
	.align	8
	.align		8
.nv.constant4:
        /*0000*/ 	.dword	flag


//--------------------- .text._Z5kmainPVj         --------------------------
	.section	.text._Z5kmainPVj,"ax",@progbits
	.align	128
        .global         _Z5kmainPVj
        .type           _Z5kmainPVj,@function
        .size           _Z5kmainPVj,(.L_x_1 - _Z5kmainPVj)
        .other          _Z5kmainPVj,@"STO_CUDA_ENTRY STV_DEFAULT"
_Z5kmainPVj:
.text._Z5kmainPVj:
[----:B------:R-:W-:Y:S08]  /*0000*/  LDC R1, c[0x0][0x37c] ;  /* 0x0000df00ff017b82 */ /* 0x000ff00000000800 */
[----:B------:R-:W0:Y:S01]  /*0010*/  LDC.64 R2, c[0x0][0x380] ;  /* 0x0000e000ff027b82 */ /* 0x000e220000000a00 */
[----:B------:R-:W0:Y:S01]  /*0020*/  LDCU.64 UR4, c[0x0][0x358] ;  /* 0x00006b00ff0477ac */ /* 0x000e220008000a00 */
[----:B------:R-:W-:Y:S01]  /*0030*/  HFMA2 R5, -RZ, RZ, 0, 5.9604644775390625e-08 ;  /* 0x00000001ff057431 */ /* 0x000fe200000001ff */
[----:B------:R-:W-:-:S04]  /*0040*/  MOV R7, 0x2 ;  /* 0x0000000200077802 */ /* 0x000fc80000000f00 */
[----:B0-----:R-:W-:Y:S04]  /*0050*/  ATOMG.E.EXCH.STRONG.SM PT, RZ, desc[UR4][R2.64], R5 ;  /* 0x8000000502ff79a8 */ /* 0x001fe8000c1eb104 */
[----:B------:R-:W-:Y:S01]  /*0060*/  STG.E.STRONG.SYS desc[UR4][R2.64], R7 ;  /* 0x0000000702007986 */ /* 0x000fe2000c115904 */
[----:B------:R-:W-:Y:S05]  /*0070*/  EXIT ;  /* 0x000000000000794d */ /* 0x000fea0003800000 */
.L_x_0:
[----:B------:R-:W-:-:S00]  /*0080*/  BRA `(.L_x_0) ;  /* 0xfffffffc00fc7947 */ /* 0x000fc0000383ffff */
[----:B------:R-:W-:-:S00]  /*0090*/  NOP ;  /* 0x0000000000007918 */ /* 0x000fc00000000000 */
        /* <DEDUP_REMOVED lines=14> */
.L_x_1:


//--------------------- .nv.shared.reserved.0     --------------------------
	.section	.nv.shared.reserved.0,"aw",@nobits
	.weak		__nv_reservedSMEM_offset_0_alias
	.size		__nv_reservedSMEM_offset_0_alias, 0, 64
	.other		__nv_reservedSMEM_offset_0_alias,@"STO_CUDA_RESERVED_SHARED STV_DEFAULT"
__nv_reservedSMEM_offset_0_alias:
	.zero		0
	.zero		64


//--------------------- .nv.global                --------------------------
	.section	.nv.global,"aw",@nobits
	.align	4
.nv.global:
	.type		flag,@object
	.size		flag,(.L_0 - flag)
flag:
	.zero		4
.L_0:


//--------------------- .nv.constant0._Z5kmainPVj --------------------------
	.section	.nv.constant0._Z5kmainPVj,"a",@progbits
	.sectionflags	@""
	.align	4
.nv.constant0._Z5kmainPVj:
	.zero		904


//--------------------- SYMBOLS --------------------------

	.type		.nv.reservedSmem.offset0,@object
	.size		.nv.reservedSmem.offset0,0x4
